	.headerflags	@"EF_CUDA_TEXMODE_UNIFIED EF_CUDA_64BIT_ADDRESS EF_CUDA_ACCELERATORS EF_CUDA_SM90 EF_CUDA_VIRTUAL_SM(EF_CUDA_SM90)"
	.elftype	@"ET_EXEC"


//--------------------- .nv.info                  --------------------------
	.section	.nv.info,"",@"SHT_CUDA_INFO"
	.align	4


	//----- nvinfo : EIATTR_REGCOUNT
	.align		4
        /*0000*/ 	.byte	0x04, 0x2f
        /*0002*/ 	.short	(.L_3 - .L_2)
	.align		4
.L_2:
        /*0004*/ 	.word	index@(triton_poi_fused__native_batch_norm_legit_no_training_relu_15)
        /*0008*/ 	.word	0x00000012


	//----- nvinfo : EIATTR_MIN_STACK_SIZE
	.align		4
.L_3:
        /*000c*/ 	.byte	0x04, 0x12
        /*000e*/ 	.short	(.L_5 - .L_4)
	.align		4
.L_4:
        /*0010*/ 	.word	index@(triton_poi_fused__native_batch_norm_legit_no_training_relu_15)
        /*0014*/ 	.word	0x00000000


	//----- nvinfo : EIATTR_FRAME_SIZE
	.align		4
.L_5:
        /*0018*/ 	.byte	0x04, 0x11
        /*001a*/ 	.short	(.L_7 - .L_6)
	.align		4
.L_6:
        /*001c*/ 	.word	index@(triton_poi_fused__native_batch_norm_legit_no_training_relu_15)
        /*0020*/ 	.word	0x00000000


	//----- nvinfo : EIATTR_MIN_STACK_SIZE
	.align		4
.L_7:
        /*0024*/ 	.byte	0x04, 0x12
        /*0026*/ 	.short	(.L_9 - .L_8)
	.align		4
.L_8:
        /*0028*/ 	.word	index@(triton_poi_fused__native_batch_norm_legit_no_training_relu_15)
        /*002c*/ 	.word	0x00000000
.L_9:


//--------------------- .nv.info.triton_poi_fused__native_batch_norm_legit_no_training_relu_15 --------------------------
	.section	.nv.info.triton_poi_fused__native_batch_norm_legit_no_training_relu_15,"",@"SHT_CUDA_INFO"
	.sectionflags	@""
	.align	4


	//----- nvinfo : EIATTR_CUDA_API_VERSION
	.align		4
        /*0000*/ 	.byte	0x04, 0x37
        /*0002*/ 	.short	(.L_11 - .L_10)
.L_10:
        /*0004*/ 	.word	0x0000007c


	//----- nvinfo : EIATTR_KPARAM_INFO
	.align		4
.L_11:
        /*0008*/ 	.byte	0x04, 0x17
        /*000a*/ 	.short	(.L_13 - .L_12)
.L_12:
        /*000c*/ 	.word	0x00000000
        /*0010*/ 	.short	0x0006
        /*0012*/ 	.short	0x0030
        /*0014*/ 	.byte	0x00, 0xf0, 0x11, 0x00


	//----- nvinfo : EIATTR_KPARAM_INFO
	.align		4
.L_13:
        /*0018*/ 	.byte	0x04, 0x17
        /*001a*/ 	.short	(.L_15 - .L_14)
.L_14:
        /*001c*/ 	.word	0x00000000
        /*0020*/ 	.short	0x0005
        /*0022*/ 	.short	0x0028
        /*0024*/ 	.byte	0x00, 0xf4, 0x21, 0x00


	//----- nvinfo : EIATTR_KPARAM_INFO
	.align		4
.L_15:
        /*0028*/ 	.byte	0x04, 0x17
        /*002a*/ 	.short	(.L_17 - .L_16)
.L_16:
        /*002c*/ 	.word	0x00000000
        /*0030*/ 	.short	0x0004
        /*0032*/ 	.short	0x0020
        /*0034*/ 	.byte	0x00, 0xf4, 0x21, 0x00


	//----- nvinfo : EIATTR_KPARAM_INFO
	.align		4
.L_17:
        /*0038*/ 	.byte	0x04, 0x17
        /*003a*/ 	.short	(.L_19 - .L_18)
.L_18:
        /*003c*/ 	.word	0x00000000
        /*0040*/ 	.short	0x0003
        /*0042*/ 	.short	0x0018
        /*0044*/ 	.byte	0x00, 0xf4, 0x21, 0x00


	//----- nvinfo : EIATTR_KPARAM_INFO
	.align		4
.L_19:
        /*0048*/ 	.byte	0x04, 0x17
        /*004a*/ 	.short	(.L_21 - .L_20)
.L_20:
        /*004c*/ 	.word	0x00000000
        /*0050*/ 	.short	0x0002
        /*0052*/ 	.short	0x0010
        /*0054*/ 	.byte	0x00, 0xf4, 0x21, 0x00


	//----- nvinfo : EIATTR_KPARAM_INFO
	.align		4
.L_21:
        /*0058*/ 	.byte	0x04, 0x17
        /*005a*/ 	.short	(.L_23 - .L_22)
.L_22:
        /*005c*/ 	.word	0x00000000
        /*0060*/ 	.short	0x0001
        /*0062*/ 	.short	0x0008
        /*0064*/ 	.byte	0x00, 0xf4, 0x21, 0x00


	//----- nvinfo : EIATTR_KPARAM_INFO
	.align		4
.L_23:
        /*0068*/ 	.byte	0x04, 0x17
        /*006a*/ 	.short	(.L_25 - .L_24)
.L_24:
        /*006c*/ 	.word	0x00000000
        /*0070*/ 	.short	0x0000
        /*0072*/ 	.short	0x0000
        /*0074*/ 	.byte	0x00, 0xf4, 0x21, 0x00


	//----- nvinfo : EIATTR_SPARSE_MMA_MASK
	.align		4
.L_25:
        /*0078*/ 	.byte	0x03, 0x50
        /*007a*/ 	.short	0x0000


	//----- nvinfo : EIATTR_MAXREG_COUNT
	.align		4
        /*007c*/ 	.byte	0x03, 0x1b
        /*007e*/ 	.short	0x00ff


	//----- nvinfo : EIATTR_EXIT_INSTR_OFFSETS
	.align		4
        /*0080*/ 	.byte	0x04, 0x1c
        /*0082*/ 	.short	(.L_27 - .L_26)


	//   ....[0]....
.L_26:
        /*0084*/ 	.word	0x000003d0


	//----- nvinfo : EIATTR_REQNTID
	.align		4
.L_27:
        /*0088*/ 	.byte	0x04, 0x10
        /*008a*/ 	.short	(.L_29 - .L_28)
.L_28:
        /*008c*/ 	.word	0x00000080
        /*0090*/ 	.word	0x00000001
        /*0094*/ 	.word	0x00000001


	//----- nvinfo : EIATTR_CBANK_PARAM_SIZE
	.align		4
.L_29:
        /*0098*/ 	.byte	0x03, 0x19
        /*009a*/ 	.short	0x0034


	//----- nvinfo : EIATTR_PARAM_CBANK
	.align		4
        /*009c*/ 	.byte	0x04, 0x0a
        /*009e*/ 	.short	(.L_31 - .L_30)
	.align		4
.L_30:
        /*00a0*/ 	.word	index@(.nv.constant0.triton_poi_fused__native_batch_norm_legit_no_training_relu_15)
        /*00a4*/ 	.short	0x0210
        /*00a6*/ 	.short	0x0034


	//----- nvinfo : EIATTR_SW_WAR
	.align		4
.L_31:
        /*00a8*/ 	.byte	0x04, 0x36
        /*00aa*/ 	.short	(.L_33 - .L_32)
.L_32:
        /*00ac*/ 	.word	0x00000008
.L_33:


//--------------------- .nv.callgraph             --------------------------
	.section	.nv.callgraph,"",@"SHT_CUDA_CALLGRAPH"
	.align	4
	.sectionentsize	8
	.align		4
        /*0000*/ 	.word	0x00000000
	.align		4
        /*0004*/ 	.word	0xffffffff
	.align		4
        /*0008*/ 	.word	0x00000000
	.align		4
        /*000c*/ 	.word	0xfffffffe
	.align		4
        /*0010*/ 	.word	0x00000000
	.align		4
        /*0014*/ 	.word	0xfffffffd
	.align		4
        /*0018*/ 	.word	0x00000000
	.align		4
        /*001c*/ 	.word	0xfffffffc


//--------------------- .nv.constant4             --------------------------
	.section	.nv.constant4,"a",@progbits
	.align	8
	.align		8
.nv.constant4:
        /*0000*/ 	.dword	_$_str
	.align		8
        /*0008*/ 	.dword	_$_str_$_2


//--------------------- .text.triton_poi_fused__native_batch_norm_legit_no_training_relu_15 --------------------------
	.section	.text.triton_poi_fused__native_batch_norm_legit_no_training_relu_15,"ax",@progbits
	.align	128
        .global         triton_poi_fused__native_batch_norm_legit_no_training_relu_15
        .type           triton_poi_fused__native_batch_norm_legit_no_training_relu_15,@function
        .size           triton_poi_fused__native_batch_norm_legit_no_training_relu_15,(.L_x_1 - triton_poi_fused__native_batch_norm_legit_no_training_relu_15)
        .other          triton_poi_fused__native_batch_norm_legit_no_training_relu_15,@"STO_CUDA_ENTRY STV_DEFAULT"
triton_poi_fused__native_batch_norm_legit_no_training_relu_15:
.text.triton_poi_fused__native_batch_norm_legit_no_training_relu_15:
[----:B------:R-:W-:Y:S01]  /*0000*/  LDC R1, c[0x0][0x28] ;  /* 0x00000a00ff017b82 */ /* 0x000fe20000000800 */
[----:B------:R-:W1:Y:S07]  /*0010*/  S2R R0, SR_TID.X ;  /* 0x0000000000007919 */ /* 0x000e6e0000002100 */
[----:B------:R-:W2:Y:S01]  /*0020*/  LDC.64 R2, c[0x0][0x220] ;  /* 0x00008800ff027b82 */ /* 0x000ea20000000a00 */
[----:B------:R-:W-:Y:S01]  /*0030*/  ULDC.64 UR4, c[0x0][0x208] ;  /* 0x0000820000047ab9 */ /* 0x000fe20000000a00 */
[----:B------:R-:W3:Y:S06]  /*0040*/  S2R R7, SR_CTAID.X ;  /* 0x0000000000077919 */ /* 0x000eec0000002500 */
[----:B------:R-:W4:Y:S08]  /*0050*/  LDC.64 R8, c[0x0][0x228] ;  /* 0x00008a00ff087b82 */ /* 0x000f300000000a00 */
[----:B------:R-:W5:Y:S01]  /*0060*/  LDC.64 R10, c[0x0][0x230] ;  /* 0x00008c00ff0a7b82 */ /* 0x000f620000000a00 */
[----:B-1----:R-:W-:-:S02]  /*0070*/  SHF.L.U32 R0, R0, 0x1, RZ ;  /* 0x0000000100007819 */ /* 0x002fc400000006ff */
[----:B---3--:R-:W-:Y:S02]  /*0080*/  SHF.R.S32.HI R5, RZ, 0x17, R7 ;  /* 0x00000017ff057819 */ /* 0x008fe40000011407 */
[----:B------:R-:W-:Y:S02]  /*0090*/  LOP3.LUT R0, R0, 0xfe, RZ, 0xc0, !PT ;  /* 0x000000fe00007812 */ /* 0x000fe400078ec0ff */
[----:B------:R-:W-:Y:S02]  /*00a0*/  SGXT R5, R5, 0x1 ;  /* 0x000000010505781a */ /* 0x000fe40000000200 */
[----:B------:R-:W-:Y:S02]  /*00b0*/  LEA R0, R7, R0, 0x8 ;  /* 0x0000000007007211 */ /* 0x000fe400078e40ff */
[----:B------:R-:W1:Y:S02]  /*00c0*/  LDC.64 R6, c[0x0][0x218] ;  /* 0x00008600ff067b82 */ /* 0x000e640000000a00 */
[----:B------:R-:W-:-:S04]  /*00d0*/  LEA.HI R5, R5, R0, RZ, 0x8 ;  /* 0x0000000005057211 */ /* 0x000fc800078f40ff */
[----:B------:R-:W-:-:S04]  /*00e0*/  LOP3.LUT R5, R5, 0xffffff00, RZ, 0xc0, !PT ;  /* 0xffffff0005057812 */ /* 0x000fc800078ec0ff */
[----:B------:R-:W-:Y:S02]  /*00f0*/  IADD3 R13, R0, -R5, RZ ;  /* 0x80000005000d7210 */ /* 0x000fe40007ffe0ff */
[----:B------:R-:W3:Y:S03]  /*0100*/  LDC.64 R4, c[0x0][0x210] ;  /* 0x00008400ff047b82 */ /* 0x000ee60000000a00 */
[----:B--2---:R-:W-:-:S06]  /*0110*/  IMAD.WIDE R2, R13, 0x4, R2 ;  /* 0x000000040d027825 */ /* 0x004fcc00078e0202 */
[----:B------:R-:W2:Y:S01]  /*0120*/  LDG.E.EL.64 R2, desc[UR4][R2.64] ;  /* 0x0000000402027981 */ /* 0x000ea2000c2e1b00 */
[----:B-1----:R-:W-:-:S04]  /*0130*/  IMAD.WIDE R6, R13, 0x4, R6 ;  /* 0x000000040d067825 */ /* 0x002fc800078e0206 */
[C---:B----4-:R-:W-:Y:S02]  /*0140*/  IMAD.WIDE R8, R13.reuse, 0x4, R8 ;  /* 0x000000040d087825 */ /* 0x050fe400078e0208 */
[----:B------:R-:W4:Y:S02]  /*0150*/  LDG.E.EL.64 R6, desc[UR4][R6.64] ;  /* 0x0000000406067981 */ /* 0x000f24000c2e1b00 */
[----:B-----5:R-:W-:Y:S02]  /*0160*/  IMAD.WIDE R10, R13, 0x4, R10 ;  /* 0x000000040d0a7825 */ /* 0x020fe400078e020a */
[----:B------:R-:W5:Y:S02]  /*0170*/  LDG.E.EL.64 R8, desc[UR4][R8.64] ;  /* 0x0000000408087981 */ /* 0x000f64000c2e1b00 */
[----:B---3--:R-:W-:Y:S02]  /*0180*/  IMAD.WIDE R4, R0, 0x4, R4 ;  /* 0x0000000400047825 */ /* 0x008fe400078e0204 */
[----:B------:R-:W5:Y:S04]  /*0190*/  LDG.E.EL.64 R10, desc[UR4][R10.64] ;  /* 0x000000040a0a7981 */ /* 0x000f68000c2e1b00 */
[----:B------:R-:W4:Y:S01]  /*01a0*/  LDG.E.64 R4, desc[UR4][R4.64] ;  /* 0x0000000404047981 */ /* 0x000f22000c1e1b00 */
[----:B------:R-:W-:Y:S01]  /*01b0*/  HFMA2.MMA R14, -RZ, RZ, 1.625, 0 ;  /* 0x3e800000ff0e7435 */ /* 0x000fe200000001ff */
[----:B--2---:R-:W-:Y:S01]  /*01c0*/  FADD R2, R2, 9.9999997473787516356e-06 ;  /* 0x3727c5ac02027421 */ /* 0x004fe20000000000 */
[----:B------:R-:W-:-:S03]  /*01d0*/  FADD R3, R3, 9.9999997473787516356e-06 ;  /* 0x3727c5ac03037421 */ /* 0x000fc60000000000 */
[----:B------:R-:W1:Y:S08]  /*01e0*/  MUFU.SQRT R12, R2 ;  /* 0x00000002000c7308 */ /* 0x000e700000002000 */
[----:B------:R2:W3:Y:S01]  /*01f0*/  MUFU.SQRT R13, R3 ;  /* 0x00000003000d7308 */ /* 0x0004e20000002000 */
[C---:B-1----:R-:W-:Y:S02]  /*0200*/  FSETP.GT.AND P0, PT, R12.reuse, 8.50705917302346158658e+37, PT ;  /* 0x7e8000000c00780b */ /* 0x042fe40003f04000 */
[----:B------:R-:W-:Y:S01]  /*0210*/  FSETP.GEU.AND P2, PT, R12, 1.175494350822287508e-38, PT ;  /* 0x008000000c00780b */ /* 0x000fe20003f4e000 */
[----:B--2---:R-:W1:Y:S01]  /*0220*/  LDC.64 R2, c[0x0][0x238] ;  /* 0x00008e00ff027b82 */ /* 0x004e620000000a00 */
[----:B---3--:R-:W-:-:S02]  /*0230*/  FSETP.GT.AND P1, PT, R13, 8.50705917302346158658e+37, PT ;  /* 0x7e8000000d00780b */ /* 0x008fc40003f24000 */
[----:B------:R-:W-:-:S07]  /*0240*/  FSETP.GEU.AND P3, PT, R13, 1.175494350822287508e-38, PT ;  /* 0x008000000d00780b */ /* 0x000fce0003f6e000 */
[----:B------:R-:W-:-:S04]  /*0250*/  @P0 FMUL R12, R12, 0.25 ;  /* 0x3e8000000c0c0820 */ /* 0x000fc80000400000 */
[----:B------:R-:W-:Y:S01]  /*0260*/  @!P2 FMUL R12, R12, 16777216 ;  /* 0x4b8000000c0ca820 */ /* 0x000fe20000400000 */
[----:B------:R-:W-:-:S04]  /*0270*/  @P1 FMUL R13, R13, 0.25 ;  /* 0x3e8000000d0d1820 */ /* 0x000fc80000400000 */
[----:B------:R-:W-:Y:S01]  /*0280*/  @!P3 FMUL R13, R13, 16777216 ;  /* 0x4b8000000d0db820 */ /* 0x000fe20000400000 */
[----:B------:R-:W2:Y:S01]  /*0290*/  MUFU.RCP R12, R12 ;  /* 0x0000000c000c7308 */ /* 0x000ea20000001000 */
[----:B------:R-:W-:-:S07]  /*02a0*/  FSEL R15, R14, 1, P0 ;  /* 0x3f8000000e0f7808 */ /* 0x000fce0000000000 */
[----:B------:R-:W3:Y:S01]  /*02b0*/  MUFU.RCP R13, R13 ;  /* 0x0000000d000d7308 */ /* 0x000ee20000001000 */
[----:B------:R-:W-:Y:S01]  /*02c0*/  FSEL R14, R14, 1, P1 ;  /* 0x3f8000000e0e7808 */ /* 0x000fe20000800000 */
[----:B------:R-:W-:-:S04]  /*02d0*/  @!P2 FMUL R15, R15, 16777216 ;  /* 0x4b8000000f0fa820 */ /* 0x000fc80000400000 */
[----:B------:R-:W-:Y:S01]  /*02e0*/  @!P3 FMUL R14, R14, 16777216 ;  /* 0x4b8000000e0eb820 */ /* 0x000fe20000400000 */
[----:B----4-:R-:W-:Y:S01]  /*02f0*/  FADD R5, R5, -R7 ;  /* 0x8000000705057221 */ /* 0x010fe20000000000 */
[----:B------:R-:W-:Y:S01]  /*0300*/  FADD R4, R4, -R6 ;  /* 0x8000000604047221 */ /* 0x000fe20000000000 */
[----:B--2---:R-:W-:Y:S01]  /*0310*/  FMUL R15, R12, R15 ;  /* 0x0000000f0c0f7220 */ /* 0x004fe20000400000 */
[----:B---3--:R-:W-:-:S03]  /*0320*/  FMUL R14, R13, R14 ;  /* 0x0000000e0d0e7220 */ /* 0x008fc60000400000 */
[----:B------:R-:W-:Y:S01]  /*0330*/  FMUL R15, R4, R15 ;  /* 0x0000000f040f7220 */ /* 0x000fe20000400000 */
[----:B------:R-:W-:-:S03]  /*0340*/  FMUL R14, R5, R14 ;  /* 0x0000000e050e7220 */ /* 0x000fc60000400000 */
[----:B-----5:R-:W-:Y:S01]  /*0350*/  FFMA R8, R8, R15, R10 ;  /* 0x0000000f08087223 */ /* 0x020fe2000000000a */
[----:B------:R-:W-:-:S04]  /*0360*/  FFMA R9, R9, R14, R11 ;  /* 0x0000000e09097223 */ /* 0x000fc8000000000b */
[----:B------:R-:W-:Y:S02]  /*0370*/  FSETP.GEU.AND P0, PT, R8, RZ, PT ;  /* 0x000000ff0800720b */ /* 0x000fe40003f0e000 */
[C---:B------:R-:W-:Y:S01]  /*0380*/  FSETP.GEU.AND P1, PT, R9.reuse, RZ, PT ;  /* 0x000000ff0900720b */ /* 0x040fe20003f2e000 */
[----:B-1----:R-:W-:Y:S01]  /*0390*/  IMAD.WIDE R2, R0, 0x4, R2 ;  /* 0x0000000400027825 */ /* 0x002fe200078e0202 */
[----:B------:R-:W-:Y:S02]  /*03a0*/  FSEL R8, R8, RZ, P0 ;  /* 0x000000ff08087208 */ /* 0x000fe40000000000 */
[----:B------:R-:W-:-:S05]  /*03b0*/  FSEL R9, R9, RZ, P1 ;  /* 0x000000ff09097208 */ /* 0x000fca0000800000 */
[----:B------:R-:W-:Y:S01]  /*03c0*/  STG.E.64 desc[UR4][R2.64], R8 ;  /* 0x0000000802007986 */ /* 0x000fe2000c101b04 */
[----:B------:R-:W-:Y:S05]  /*03d0*/  EXIT ;  /* 0x000000000000794d */ /* 0x000fea0003800000 */
.L_x_0:
[----:B------:R-:W-:-:S00]  /*03e0*/  BRA `(.L_x_0) ;  /* 0xfffffffc00fc7947 */ /* 0x000fc0000383ffff */
[----:B------:R-:W-:-:S00]  /*03f0*/  NOP ;  /* 0x0000000000007918 */ /* 0x000fc00000000000 */
        /* <DEDUP_REMOVED lines=8> */
.L_x_1:


//--------------------- .nv.global.init           --------------------------
	.section	.nv.global.init,"aw",@progbits
.nv.global.init:
	.type		_$_str,@object
	.size		_$_str,(_$_str_$_2 - _$_str)
_$_str:
        /*0000*/ 	.byte	0x5f, 0x5f, 0x43, 0x55, 0x44, 0x41, 0x5f, 0x46, 0x54, 0x5a, 0x00
	.type		_$_str_$_2,@object
	.size		_$_str_$_2,(.L_1 - _$_str_$_2)
_$_str_$_2:
        /*000b*/ 	.byte	0x5f, 0x5f, 0x43, 0x55, 0x44, 0x41, 0x5f, 0x50, 0x52, 0x45, 0x43, 0x5f, 0x53, 0x51, 0x52, 0x54
        /*001b*/ 	.byte	0x00
.L_1:


//--------------------- .nv.constant0.triton_poi_fused__native_batch_norm_legit_no_training_relu_15 --------------------------
	.section	.nv.constant0.triton_poi_fused__native_batch_norm_legit_no_training_relu_15,"a",@progbits
	.sectionflags	@""
	.align	4
.nv.constant0.triton_poi_fused__native_batch_norm_legit_no_training_relu_15:
	.zero		580
